//
// Generated by NVIDIA NVVM Compiler
//
// Compiler Build ID: CL-36424714
// Cuda compilation tools, release 13.0, V13.0.88
// Based on NVVM 20.0.0
//

.version 9.0
.target sm_100
.address_size 64

	// .globl	_Z14OddEven_kernelPfi

.visible .entry _Z14OddEven_kernelPfi(
	.param .u64 .ptr .align 1 _Z14OddEven_kernelPfi_param_0,
	.param .u32 _Z14OddEven_kernelPfi_param_1
)
{
	.reg .pred 	%p<5>;
	.reg .b32 	%r<17>;
	.reg .b32 	%f<5>;
	.reg .b64 	%rd<7>;

	ld.param.u64 	%rd3, [_Z14OddEven_kernelPfi_param_0];
	ld.param.u32 	%r11, [_Z14OddEven_kernelPfi_param_1];
	cvta.to.global.u64 	%rd1, %rd3;
	mov.u32 	%r12, %tid.x;
	shl.b32 	%r14, %r12, 1;
	add.s32 	%r2, %r11, -1;
	max.s32 	%r3, %r2, 0;
	mov.b32 	%r15, 1;
$L__BB0_1:
	mov.b32 	%r16, 0;
$L__BB0_2:
	setp.eq.s32 	%p1, %r16, %r3;
	@%p1 bra 	$L__BB0_8;
	mul.wide.u32 	%rd4, %r16, 4;
	add.s64 	%rd5, %rd1, %rd4;
	ld.global.f32 	%f3, [%rd5];
	add.s32 	%r16, %r16, 1;
	ld.global.f32 	%f4, [%rd5+4];
	setp.leu.f32 	%p2, %f3, %f4;
	@%p2 bra 	$L__BB0_2;
	setp.ge.s32 	%p3, %r14, %r2;
	@%p3 bra 	$L__BB0_7;
	mul.wide.s32 	%rd6, %r14, 4;
	add.s64 	%rd2, %rd1, %rd6;
	ld.global.f32 	%f1, [%rd2];
	ld.global.f32 	%f2, [%rd2+4];
	setp.leu.f32 	%p4, %f1, %f2;
	@%p4 bra 	$L__BB0_7;
	st.global.f32 	[%rd2], %f2;
	st.global.f32 	[%rd2+4], %f1;
$L__BB0_7:
	bar.sync 	0;
	add.s32 	%r14, %r15, %r14;
	neg.s32 	%r15, %r15;
	bra.uni 	$L__BB0_1;
$L__BB0_8:
	ret;

}


// ===== COMPILED SASS (sm_100) =====

	.target	sm_100

	.elftype	@"ET_EXEC"


//--------------------- .note.nv.tkinfo           --------------------------
	.section	.note.nv.tkinfo,"",@"SHT_NOTE"
	.sectionflags	@"SHF_NOTE_NV_TKINFO"
	.tkinfo
        /*0018*/ 	.word	0x00000002
        /*0030*/ 	.string	""
        /*0030*/ 	.string	"ptxas"
        /*0030*/ 	.string	"Cuda compilation tools, release 13.0, V13.0.88"
        /*0030*/ 	.string	"Build cuda_13.0.r13.0/compiler.36424714_0"
        /*0030*/ 	.string	"-arch sm_100 -m 64 "



//--------------------- .note.nv.cuinfo           --------------------------
	.section	.note.nv.cuinfo,"",@"SHT_NOTE"
	.sectionflags	@"SHF_NOTE_NV_CUINFO"
        /*0018*/ 	.short	0x0002
        /*001a*/ 	.short	0x0064
        /*001c*/ 	.short	0x0082
	.zero		2


//--------------------- .nv.info                  --------------------------
	.section	.nv.info,"",@"SHT_CUDA_INFO"
	.align	4


	//----- nvinfo : EIATTR_REGCOUNT
	.align		4
        /*0000*/ 	.byte	0x04, 0x2f
        /*0002*/ 	.short	(.L_1 - .L_0)
	.align		4
.L_0:
        /*0004*/ 	.word	index@(_Z14OddEven_kernelPfi)
        /*0008*/ 	.word	0x0000000e


	//----- nvinfo : EIATTR_FRAME_SIZE
	.align		4
.L_1:
        /*000c*/ 	.byte	0x04, 0x11
        /*000e*/ 	.short	(.L_3 - .L_2)
	.align		4
.L_2:
        /*0010*/ 	.word	index@(_Z14OddEven_kernelPfi)
        /*0014*/ 	.word	0x00000000


	//----- nvinfo : EIATTR_MIN_STACK_SIZE
	.align		4
.L_3:
        /*0018*/ 	.byte	0x04, 0x12
        /*001a*/ 	.short	(.L_5 - .L_4)
	.align		4
.L_4:
        /*001c*/ 	.word	index@(_Z14OddEven_kernelPfi)
        /*0020*/ 	.word	0x00000000
.L_5:


//--------------------- .nv.compat                --------------------------
	.section	.nv.compat,"",@"SHT_CUDA_COMPAT_INFO"
	.align	4
        /*0000*/ 	.byte	0x02, 0x09, 0x00, 0x00, 0x02, 0x02, 0x01, 0x00, 0x02, 0x05, 0x05, 0x00, 0x03, 0x07, 0x01, 0x01
        /*0010*/ 	.byte	0x02, 0x03, 0x00, 0x00, 0x02, 0x06, 0x01, 0x00, 0x04, 0x0b, 0x08, 0x00, 0x09, 0x00, 0x00, 0x00
        /*0020*/ 	.byte	0x00, 0x00, 0x00, 0x00


//--------------------- .nv.info._Z14OddEven_kernelPfi --------------------------
	.section	.nv.info._Z14OddEven_kernelPfi,"",@"SHT_CUDA_INFO"
	.sectionflags	@""
	.align	4


	//----- nvinfo : EIATTR_CUDA_API_VERSION
	.align		4
        /*0000*/ 	.byte	0x04, 0x37
        /*0002*/ 	.short	(.L_7 - .L_6)
.L_6:
        /*0004*/ 	.word	0x00000082


	//----- nvinfo : EIATTR_KPARAM_INFO
	.align		4
.L_7:
        /*0008*/ 	.byte	0x04, 0x17
        /*000a*/ 	.short	(.L_9 - .L_8)
.L_8:
        /*000c*/ 	.word	0x00000000
        /*0010*/ 	.short	0x0001
        /*0012*/ 	.short	0x0008
        /*0014*/ 	.byte	0x00, 0xf0, 0x11, 0x00


	//----- nvinfo : EIATTR_KPARAM_INFO
	.align		4
.L_9:
        /*0018*/ 	.byte	0x04, 0x17
        /*001a*/ 	.short	(.L_11 - .L_10)
.L_10:
        /*001c*/ 	.word	0x00000000
        /*0020*/ 	.short	0x0000
        /*0022*/ 	.short	0x0000
        /*0024*/ 	.byte	0x00, 0xf5, 0x21, 0x00


	//----- nvinfo : EIATTR_SPARSE_MMA_MASK
	.align		4
.L_11:
        /*0028*/ 	.byte	0x03, 0x50
        /*002a*/ 	.short	0x0000


	//----- nvinfo : EIATTR_MAXREG_COUNT
	.align		4
        /*002c*/ 	.byte	0x03, 0x1b
        /*002e*/ 	.short	0x00ff


	//----- nvinfo : EIATTR_NUM_BARRIERS
	.align		4
        /*0030*/ 	.byte	0x02, 0x4c
        /*0032*/ 	.byte	0x01
	.zero		1


	//----- nvinfo : EIATTR_MERCURY_ISA_VERSION
	.align		4
        /*0034*/ 	.byte	0x03, 0x5f
        /*0036*/ 	.short	0x0101


	//----- nvinfo : EIATTR_VRC_CTA_INIT_COUNT
	.align		4
        /*0038*/ 	.byte	0x02, 0x4a
	.zero		1
	.zero		1


	//----- nvinfo : EIATTR_EXIT_INSTR_OFFSETS
	.align		4
        /*003c*/ 	.byte	0x04, 0x1c
        /*003e*/ 	.short	(.L_13 - .L_12)


	//   ....[0]....
.L_12:
        /*0040*/ 	.word	0x000000c0


	//----- nvinfo : EIATTR_CRS_STACK_SIZE
	.align		4
.L_13:
        /*0044*/ 	.byte	0x04, 0x1e
        /*0046*/ 	.short	(.L_15 - .L_14)
.L_14:
        /*0048*/ 	.word	0x00000000


	//----- nvinfo : EIATTR_CBANK_PARAM_SIZE
	.align		4
.L_15:
        /*004c*/ 	.byte	0x03, 0x19
        /*004e*/ 	.short	0x000c


	//----- nvinfo : EIATTR_PARAM_CBANK
	.align		4
        /*0050*/ 	.byte	0x04, 0x0a
        /*0052*/ 	.short	(.L_17 - .L_16)
	.align		4
.L_16:
        /*0054*/ 	.word	index@(.nv.constant0._Z14OddEven_kernelPfi)
        /*0058*/ 	.short	0x0380
        /*005a*/ 	.short	0x000c


	//----- nvinfo : EIATTR_SW_WAR
	.align		4
.L_17:
        /*005c*/ 	.byte	0x04, 0x36
        /*005e*/ 	.short	(.L_19 - .L_18)
.L_18:
        /*0060*/ 	.word	0x00000008
.L_19:


//--------------------- .nv.callgraph             --------------------------
	.section	.nv.callgraph,"",@"SHT_CUDA_CALLGRAPH"
	.align	4
	.sectionentsize	8
	.align		4
        /*0000*/ 	.word	0x00000000
	.align		4
        /*0004*/ 	.word	0xffffffff
	.align		4
        /*0008*/ 	.word	0x00000000
	.align		4
        /*000c*/ 	.word	0xfffffffe
	.align		4
        /*0010*/ 	.word	0x00000000
	.align		4
        /*0014*/ 	.word	0xfffffffd
	.align		4
        /*0018*/ 	.word	0x00000000
	.align		4
        /*001c*/ 	.word	0xfffffffc


//--------------------- .text._Z14OddEven_kernelPfi --------------------------
	.section	.text._Z14OddEven_kernelPfi,"ax",@progbits
	.align	128
        .global         _Z14OddEven_kernelPfi
        .type           _Z14OddEven_kernelPfi,@function
        .size           _Z14OddEven_kernelPfi,(.L_x_5 - _Z14OddEven_kernelPfi)
        .other          _Z14OddEven_kernelPfi,@"STO_CUDA_ENTRY STV_DEFAULT"
_Z14OddEven_kernelPfi:
.text._Z14OddEven_kernelPfi:
[----:B------:R-:W-:Y:S01]  /*0000*/  LDC R1, c[0x0][0x37c] ;  /* 0x0000df00ff017b82 */ /* 0x000fe20000000800 */
[----:B------:R-:W0:Y:S01]  /*0010*/  S2R R7, SR_TID.X ;  /* 0x0000000000077919 */ /* 0x000e220000002100 */
[----:B------:R-:W1:Y:S01]  /*0020*/  LDCU UR4, c[0x0][0x388] ;  /* 0x00007100ff0477ac */ /* 0x000e620008000800 */
[----:B------:R-:W2:Y:S01]  /*0030*/  LDCU.64 UR8, c[0x0][0x358] ;  /* 0x00006b00ff0877ac */ /* 0x000ea20008000a00 */
[----:B------:R-:W-:Y:S01]  /*0040*/  UMOV UR6, 0x1 ;  /* 0x0000000100067882 */ /* 0x000fe20000000000 */
[----:B-1----:R-:W-:-:S04]  /*0050*/  UIADD3 UR4, UPT, UPT, UR4, -0x1, URZ ;  /* 0xffffffff04047890 */ /* 0x002fc8000fffe0ff */
[----:B------:R-:W-:-:S04]  /*0060*/  UISETP.LT.AND UP0, UPT, URZ, UR4, UPT ;  /* 0x00000004ff00728c */ /* 0x000fc8000bf01270 */
[----:B------:R-:W-:Y:S01]  /*0070*/  USEL UR5, URZ, UR4, !UP0 ;  /* 0x00000004ff057287 */ /* 0x000fe2000c000000 */
[----:B0-2---:R-:W-:-:S11]  /*0080*/  IMAD.SHL.U32 R7, R7, 0x2, RZ ;  /* 0x0000000207077824 */ /* 0x005fd600078e00ff */
.L_x_3:
[----:B0-----:R-:W0:Y:S01]  /*0090*/  LDC.64 R4, c[0x0][0x380] ;  /* 0x0000e000ff047b82 */ /* 0x001e220000000a00 */
[----:B------:R-:W-:-:S07]  /*00a0*/  IMAD.MOV.U32 R9, RZ, RZ, RZ ;  /* 0x000000ffff097224 */ /* 0x000fce00078e00ff */
.L_x_0:
[----:B------:R-:W-:-:S13]  /*00b0*/  ISETP.NE.AND P0, PT, R9, UR5, PT ;  /* 0x0000000509007c0c */ /* 0x000fda000bf05270 */
[----:B------:R-:W-:Y:S05]  /*00c0*/  @!P0 EXIT ;  /* 0x000000000000894d */ /* 0x000fea0003800000 */
[----:B0-----:R-:W-:-:S05]  /*00d0*/  IMAD.WIDE.U32 R2, R9, 0x4, R4 ;  /* 0x0000000409027825 */ /* 0x001fca00078e0004 */
[----:B------:R-:W2:Y:S04]  /*00e0*/  LDG.E R0, desc[UR8][R2.64] ;  /* 0x0000000802007981 */ /* 0x000ea8000c1e1900 */
[----:B------:R-:W2:Y:S01]  /*00f0*/  LDG.E R11, desc[UR8][R2.64+0x4] ;  /* 0x00000408020b7981 */ /* 0x000ea2000c1e1900 */
[----:B------:R-:W-:Y:S02]  /*0100*/  IADD3 R9, PT, PT, R9, 0x1, RZ ;  /* 0x0000000109097810 */ /* 0x000fe40007ffe0ff */
[----:B--2---:R-:W-:-:S13]  /*0110*/  FSETP.GT.AND P0, PT, R0, R11, PT ;  /* 0x0000000b0000720b */ /* 0x004fda0003f04000 */
[----:B------:R-:W-:Y:S05]  /*0120*/  @!P0 BRA `(.L_x_0) ;  /* 0xfffffffc00e08947 */ /* 0x000fea000383ffff */
[----:B------:R-:W-:Y:S01]  /*0130*/  ISETP.GE.AND P0, PT, R7, UR4, PT ;  /* 0x0000000407007c0c */ /* 0x000fe2000bf06270 */
[----:B------:R-:W-:-:S12]  /*0140*/  BSSY.RECONVERGENT B0, `(.L_x_1) ;  /* 0x0000008000007945 */ /* 0x000fd80003800200 */
[----:B------:R-:W-:Y:S05]  /*0150*/  @P0 BRA `(.L_x_2) ;  /* 0x0000000000180947 */ /* 0x000fea0003800000 */
[----:B------:R-:W-:-:S05]  /*0160*/  IMAD.WIDE R4, R7, 0x4, R4 ;  /* 0x0000000407047825 */ /* 0x000fca00078e0204 */
[----:B------:R-:W2:Y:S04]  /*0170*/  LDG.E R3, desc[UR8][R4.64] ;  /* 0x0000000804037981 */ /* 0x000ea8000c1e1900 */
[----:B------:R-:W2:Y:S02]  /*0180*/  LDG.E R0, desc[UR8][R4.64+0x4] ;  /* 0x0000040804007981 */ /* 0x000ea4000c1e1900 */
[----:B--2---:R-:W-:-:S13]  /*0190*/  FSETP.GT.AND P0, PT, R3, R0, PT ;  /* 0x000000000300720b */ /* 0x004fda0003f04000 */
[----:B------:R0:W-:Y:S04]  /*01a0*/  @P0 STG.E desc[UR8][R4.64], R0 ;  /* 0x0000000004000986 */ /* 0x0001e8000c101908 */
[----:B------:R0:W-:Y:S02]  /*01b0*/  @P0 STG.E desc[UR8][R4.64+0x4], R3 ;  /* 0x0000040304000986 */ /* 0x0001e4000c101908 */
.L_x_2:
[----:B------:R-:W-:Y:S05]  /*01c0*/  BSYNC.RECONVERGENT B0 ;  /* 0x0000000000007941 */ /* 0x000fea0003800200 */
.L_x_1:
[----:B------:R-:W-:Y:S01]  /*01d0*/  BAR.SYNC.DEFER_BLOCKING 0x0 ;  /* 0x0000000000007b1d */ /* 0x000fe20000010000 */
[----:B------:R-:W-:Y:S01]  /*01e0*/  VIADD R7, R7, UR6 ;  /* 0x0000000607077c36 */ /* 0x000fe20008000000 */
[----:B------:R-:W-:-:S04]  /*01f0*/  UIADD3 UR6, UPT, UPT, -UR6, URZ, URZ ;  /* 0x000000ff06067290 */ /* 0x000fc8000fffe1ff */
[----:B------:R-:W-:Y:S08]  /*0200*/  BRA `(.L_x_3) ;  /* 0xfffffffc00a07947 */ /* 0x000ff0000383ffff */
.L_x_4:
[----:B------:R-:W-:-:S00]  /*0210*/  BRA `(.L_x_4) ;  /* 0xfffffffc00fc7947 */ /* 0x000fc0000383ffff */
[----:B------:R-:W-:-:S00]  /*0220*/  NOP ;  /* 0x0000000000007918 */ /* 0x000fc00000000000 */
        /* <DEDUP_REMOVED lines=13> */
.L_x_5:


//--------------------- .nv.shared.reserved.0     --------------------------
	.section	.nv.shared.reserved.0,"aw",@nobits
	.weak		__nv_reservedSMEM_offset_0_alias
	.size		__nv_reservedSMEM_offset_0_alias, 0, 64
	.other		__nv_reservedSMEM_offset_0_alias,@"STO_CUDA_RESERVED_SHARED STV_DEFAULT"
__nv_reservedSMEM_offset_0_alias:
	.zero		0
	.zero		64


//--------------------- .nv.constant0._Z14OddEven_kernelPfi --------------------------
	.section	.nv.constant0._Z14OddEven_kernelPfi,"a",@progbits
	.sectionflags	@""
	.align	4
.nv.constant0._Z14OddEven_kernelPfi:
	.zero		908


//--------------------- SYMBOLS --------------------------

	.type		.nv.reservedSmem.offset0,@object
	.size		.nv.reservedSmem.offset0,0x4
